//
// Generated by NVIDIA NVVM Compiler
//
// Compiler Build ID: CL-36424714
// Cuda compilation tools, release 13.0, V13.0.88
// Based on NVVM 20.0.0
//

.version 9.0
.target sm_100
.address_size 64

	// .globl	_Z17partial_reductioniPfPKf
// _ZZ17partial_reductioniPfPKfE3s_x has been demoted

.visible .entry _Z17partial_reductioniPfPKf(
	.param .u32 _Z17partial_reductioniPfPKf_param_0,
	.param .u64 .ptr .align 1 _Z17partial_reductioniPfPKf_param_1,
	.param .u64 .ptr .align 1 _Z17partial_reductioniPfPKf_param_2
)
{
	.reg .pred 	%p<6>;
	.reg .b32 	%r<15>;
	.reg .b32 	%f<6>;
	.reg .b64 	%rd<9>;
	// demoted variable
	.shared .align 4 .b8 _ZZ17partial_reductioniPfPKfE3s_x[512];
	ld.param.u32 	%r8, [_Z17partial_reductioniPfPKf_param_0];
	ld.param.u64 	%rd1, [_Z17partial_reductioniPfPKf_param_1];
	ld.param.u64 	%rd2, [_Z17partial_reductioniPfPKf_param_2];
	mov.u32 	%r14, %ntid.x;
	mov.u32 	%r2, %ctaid.x;
	mov.u32 	%r3, %tid.x;
	mad.lo.s32 	%r4, %r14, %r2, %r3;
	shl.b32 	%r9, %r3, 2;
	mov.u32 	%r10, _ZZ17partial_reductioniPfPKfE3s_x;
	add.s32 	%r5, %r10, %r9;
	mov.b32 	%r11, 0;
	st.shared.u32 	[%r5], %r11;
	setp.ge.s32 	%p1, %r4, %r8;
	@%p1 bra 	$L__BB0_2;
	cvta.to.global.u64 	%rd3, %rd2;
	mul.wide.s32 	%rd4, %r4, 4;
	add.s64 	%rd5, %rd3, %rd4;
	ld.global.f32 	%f1, [%rd5];
	st.shared.f32 	[%r5], %f1;
$L__BB0_2:
	setp.lt.u32 	%p2, %r14, 2;
	@%p2 bra 	$L__BB0_6;
$L__BB0_3:
	bar.sync 	0;
	shr.u32 	%r7, %r14, 1;
	setp.ge.u32 	%p3, %r3, %r7;
	@%p3 bra 	$L__BB0_5;
	shl.b32 	%r12, %r7, 2;
	add.s32 	%r13, %r5, %r12;
	ld.shared.f32 	%f2, [%r13];
	ld.shared.f32 	%f3, [%r5];
	add.f32 	%f4, %f2, %f3;
	st.shared.f32 	[%r5], %f4;
$L__BB0_5:
	setp.gt.u32 	%p4, %r14, 3;
	mov.u32 	%r14, %r7;
	@%p4 bra 	$L__BB0_3;
$L__BB0_6:
	setp.ne.s32 	%p5, %r3, 0;
	@%p5 bra 	$L__BB0_8;
	ld.shared.f32 	%f5, [_ZZ17partial_reductioniPfPKfE3s_x];
	cvta.to.global.u64 	%rd6, %rd1;
	mul.wide.u32 	%rd7, %r2, 4;
	add.s64 	%rd8, %rd6, %rd7;
	st.global.f32 	[%rd8], %f5;
$L__BB0_8:
	ret;

}


// ===== COMPILED SASS (sm_100) =====

	.target	sm_100

	.elftype	@"ET_EXEC"


//--------------------- .note.nv.tkinfo           --------------------------
	.section	.note.nv.tkinfo,"",@"SHT_NOTE"
	.sectionflags	@"SHF_NOTE_NV_TKINFO"
	.tkinfo
        /*0018*/ 	.word	0x00000002
        /*0030*/ 	.string	""
        /*0030*/ 	.string	"ptxas"
        /*0030*/ 	.string	"Cuda compilation tools, release 13.0, V13.0.88"
        /*0030*/ 	.string	"Build cuda_13.0.r13.0/compiler.36424714_0"
        /*0030*/ 	.string	"-arch sm_100 -m 64 "



//--------------------- .note.nv.cuinfo           --------------------------
	.section	.note.nv.cuinfo,"",@"SHT_NOTE"
	.sectionflags	@"SHF_NOTE_NV_CUINFO"
        /*0018*/ 	.short	0x0002
        /*001a*/ 	.short	0x0064
        /*001c*/ 	.short	0x0082
	.zero		2


//--------------------- .nv.info                  --------------------------
	.section	.nv.info,"",@"SHT_CUDA_INFO"
	.align	4


	//----- nvinfo : EIATTR_REGCOUNT
	.align		4
        /*0000*/ 	.byte	0x04, 0x2f
        /*0002*/ 	.short	(.L_1 - .L_0)
	.align		4
.L_0:
        /*0004*/ 	.word	index@(_Z17partial_reductioniPfPKf)
        /*0008*/ 	.word	0x0000000c


	//----- nvinfo : EIATTR_FRAME_SIZE
	.align		4
.L_1:
        /*000c*/ 	.byte	0x04, 0x11
        /*000e*/ 	.short	(.L_3 - .L_2)
	.align		4
.L_2:
        /*0010*/ 	.word	index@(_Z17partial_reductioniPfPKf)
        /*0014*/ 	.word	0x00000000


	//----- nvinfo : EIATTR_MIN_STACK_SIZE
	.align		4
.L_3:
        /*0018*/ 	.byte	0x04, 0x12
        /*001a*/ 	.short	(.L_5 - .L_4)
	.align		4
.L_4:
        /*001c*/ 	.word	index@(_Z17partial_reductioniPfPKf)
        /*0020*/ 	.word	0x00000000
.L_5:


//--------------------- .nv.compat                --------------------------
	.section	.nv.compat,"",@"SHT_CUDA_COMPAT_INFO"
	.align	4
        /*0000*/ 	.byte	0x02, 0x09, 0x00, 0x00, 0x02, 0x02, 0x01, 0x00, 0x02, 0x05, 0x05, 0x00, 0x03, 0x07, 0x01, 0x01
        /*0010*/ 	.byte	0x02, 0x03, 0x00, 0x00, 0x02, 0x06, 0x01, 0x00, 0x04, 0x0b, 0x08, 0x00, 0x09, 0x00, 0x00, 0x00
        /*0020*/ 	.byte	0x00, 0x00, 0x00, 0x00


//--------------------- .nv.info._Z17partial_reductioniPfPKf --------------------------
	.section	.nv.info._Z17partial_reductioniPfPKf,"",@"SHT_CUDA_INFO"
	.sectionflags	@""
	.align	4


	//----- nvinfo : EIATTR_CUDA_API_VERSION
	.align		4
        /*0000*/ 	.byte	0x04, 0x37
        /*0002*/ 	.short	(.L_7 - .L_6)
.L_6:
        /*0004*/ 	.word	0x00000082


	//----- nvinfo : EIATTR_KPARAM_INFO
	.align		4
.L_7:
        /*0008*/ 	.byte	0x04, 0x17
        /*000a*/ 	.short	(.L_9 - .L_8)
.L_8:
        /*000c*/ 	.word	0x00000000
        /*0010*/ 	.short	0x0002
        /*0012*/ 	.short	0x0010
        /*0014*/ 	.byte	0x00, 0xf5, 0x21, 0x00


	//----- nvinfo : EIATTR_KPARAM_INFO
	.align		4
.L_9:
        /*0018*/ 	.byte	0x04, 0x17
        /*001a*/ 	.short	(.L_11 - .L_10)
.L_10:
        /*001c*/ 	.word	0x00000000
        /*0020*/ 	.short	0x0001
        /*0022*/ 	.short	0x0008
        /*0024*/ 	.byte	0x00, 0xf5, 0x21, 0x00


	//----- nvinfo : EIATTR_KPARAM_INFO
	.align		4
.L_11:
        /*0028*/ 	.byte	0x04, 0x17
        /*002a*/ 	.short	(.L_13 - .L_12)
.L_12:
        /*002c*/ 	.word	0x00000000
        /*0030*/ 	.short	0x0000
        /*0032*/ 	.short	0x0000
        /*0034*/ 	.byte	0x00, 0xf0, 0x11, 0x00


	//----- nvinfo : EIATTR_SPARSE_MMA_MASK
	.align		4
.L_13:
        /*0038*/ 	.byte	0x03, 0x50
        /*003a*/ 	.short	0x0000


	//----- nvinfo : EIATTR_MAXREG_COUNT
	.align		4
        /*003c*/ 	.byte	0x03, 0x1b
        /*003e*/ 	.short	0x00ff


	//----- nvinfo : EIATTR_NUM_BARRIERS
	.align		4
        /*0040*/ 	.byte	0x02, 0x4c
        /*0042*/ 	.byte	0x01
	.zero		1


	//----- nvinfo : EIATTR_MERCURY_ISA_VERSION
	.align		4
        /*0044*/ 	.byte	0x03, 0x5f
        /*0046*/ 	.short	0x0101


	//----- nvinfo : EIATTR_VRC_CTA_INIT_COUNT
	.align		4
        /*0048*/ 	.byte	0x02, 0x4a
	.zero		1
	.zero		1


	//----- nvinfo : EIATTR_EXIT_INSTR_OFFSETS
	.align		4
        /*004c*/ 	.byte	0x04, 0x1c
        /*004e*/ 	.short	(.L_15 - .L_14)


	//   ....[0]....
.L_14:
        /*0050*/ 	.word	0x00000200


	//   ....[1]....
        /*0054*/ 	.word	0x00000280


	//----- nvinfo : EIATTR_CBANK_PARAM_SIZE
	.align		4
.L_15:
        /*0058*/ 	.byte	0x03, 0x19
        /*005a*/ 	.short	0x0018


	//----- nvinfo : EIATTR_PARAM_CBANK
	.align		4
        /*005c*/ 	.byte	0x04, 0x0a
        /*005e*/ 	.short	(.L_17 - .L_16)
	.align		4
.L_16:
        /*0060*/ 	.word	index@(.nv.constant0._Z17partial_reductioniPfPKf)
        /*0064*/ 	.short	0x0380
        /*0066*/ 	.short	0x0018


	//----- nvinfo : EIATTR_SW_WAR
	.align		4
.L_17:
        /*0068*/ 	.byte	0x04, 0x36
        /*006a*/ 	.short	(.L_19 - .L_18)
.L_18:
        /*006c*/ 	.word	0x00000008
.L_19:


//--------------------- .nv.callgraph             --------------------------
	.section	.nv.callgraph,"",@"SHT_CUDA_CALLGRAPH"
	.align	4
	.sectionentsize	8
	.align		4
        /*0000*/ 	.word	0x00000000
	.align		4
        /*0004*/ 	.word	0xffffffff
	.align		4
        /*0008*/ 	.word	0x00000000
	.align		4
        /*000c*/ 	.word	0xfffffffe
	.align		4
        /*0010*/ 	.word	0x00000000
	.align		4
        /*0014*/ 	.word	0xfffffffd
	.align		4
        /*0018*/ 	.word	0x00000000
	.align		4
        /*001c*/ 	.word	0xfffffffc


//--------------------- .text._Z17partial_reductioniPfPKf --------------------------
	.section	.text._Z17partial_reductioniPfPKf,"ax",@progbits
	.align	128
        .global         _Z17partial_reductioniPfPKf
        .type           _Z17partial_reductioniPfPKf,@function
        .size           _Z17partial_reductioniPfPKf,(.L_x_3 - _Z17partial_reductioniPfPKf)
        .other          _Z17partial_reductioniPfPKf,@"STO_CUDA_ENTRY STV_DEFAULT"
_Z17partial_reductioniPfPKf:
.text._Z17partial_reductioniPfPKf:
[----:B------:R-:W-:Y:S01]  /*0000*/  LDC R1, c[0x0][0x37c] ;  /* 0x0000df00ff017b82 */ /* 0x000fe20000000800 */
[----:B------:R-:W0:Y:S01]  /*0010*/  S2R R7, SR_CTAID.X ;  /* 0x0000000000077919 */ /* 0x000e220000002500 */
[----:B------:R-:W0:Y:S01]  /*0020*/  LDCU UR8, c[0x0][0x360] ;  /* 0x00006c00ff0877ac */ /* 0x000e220008000800 */
[----:B------:R-:W-:Y:S01]  /*0030*/  IMAD.MOV.U32 R9, RZ, RZ, RZ ;  /* 0x000000ffff097224 */ /* 0x000fe200078e00ff */
[----:B------:R-:W0:Y:S01]  /*0040*/  S2R R6, SR_TID.X ;  /* 0x0000000000067919 */ /* 0x000e220000002100 */
[----:B------:R-:W1:Y:S01]  /*0050*/  LDCU UR4, c[0x0][0x380] ;  /* 0x00007000ff0477ac */ /* 0x000e620008000800 */
[----:B------:R-:W2:Y:S01]  /*0060*/  LDCU.64 UR6, c[0x0][0x358] ;  /* 0x00006b00ff0677ac */ /* 0x000ea20008000a00 */
[----:B0-----:R-:W-:-:S05]  /*0070*/  IMAD R5, R7, UR8, R6 ;  /* 0x0000000807057c24 */ /* 0x001fca000f8e0206 */
[----:B-1----:R-:W-:-:S13]  /*0080*/  ISETP.GE.AND P0, PT, R5, UR4, PT ;  /* 0x0000000405007c0c */ /* 0x002fda000bf06270 */
[----:B------:R-:W0:Y:S02]  /*0090*/  @!P0 LDC.64 R2, c[0x0][0x390] ;  /* 0x0000e400ff028b82 */ /* 0x000e240000000a00 */
[----:B0-----:R-:W-:-:S05]  /*00a0*/  @!P0 IMAD.WIDE R2, R5, 0x4, R2 ;  /* 0x0000000405028825 */ /* 0x001fca00078e0202 */
[----:B--2---:R-:W2:Y:S01]  /*00b0*/  @!P0 LDG.E R9, desc[UR6][R2.64] ;  /* 0x0000000602098981 */ /* 0x004ea2000c1e1900 */
[----:B------:R-:W0:Y:S01]  /*00c0*/  S2UR UR5, SR_CgaCtaId ;  /* 0x00000000000579c3 */ /* 0x000e220000008800 */
[----:B------:R-:W-:Y:S01]  /*00d0*/  UMOV UR4, 0x400 ;  /* 0x0000040000047882 */ /* 0x000fe20000000000 */
[----:B------:R-:W-:Y:S01]  /*00e0*/  IMAD.U32 R4, RZ, RZ, UR8 ;  /* 0x00000008ff047e24 */ /* 0x000fe2000f8e00ff */
[----:B------:R-:W-:-:S04]  /*00f0*/  ISETP.NE.AND P0, PT, R6, RZ, PT ;  /* 0x000000ff0600720c */ /* 0x000fc80003f05270 */
[----:B------:R-:W-:Y:S01]  /*0100*/  ISETP.GE.U32.AND P1, PT, R4, 0x2, PT ;  /* 0x000000020400780c */ /* 0x000fe20003f26070 */
[----:B0-----:R-:W-:-:S06]  /*0110*/  ULEA UR4, UR5, UR4, 0x18 ;  /* 0x0000000405047291 */ /* 0x001fcc000f8ec0ff */
[----:B------:R-:W-:-:S05]  /*0120*/  LEA R0, R6, UR4, 0x2 ;  /* 0x0000000406007c11 */ /* 0x000fca000f8e10ff */
[----:B--2---:R0:W-:Y:S01]  /*0130*/  STS [R0], R9 ;  /* 0x0000000900007388 */ /* 0x0041e20000000800 */
[----:B------:R-:W-:Y:S05]  /*0140*/  @!P1 BRA `(.L_x_0) ;  /* 0x00000000002c9947 */ /* 0x000fea0003800000 */
.L_x_1:
[----:B------:R-:W-:Y:S01]  /*0150*/  BAR.SYNC.DEFER_BLOCKING 0x0 ;  /* 0x0000000000007b1d */ /* 0x000fe20000010000 */
[----:B------:R-:W-:-:S04]  /*0160*/  SHF.R.U32.HI R5, RZ, 0x1, R4 ;  /* 0x00000001ff057819 */ /* 0x000fc80000011604 */
[----:B------:R-:W-:-:S13]  /*0170*/  ISETP.GE.U32.AND P1, PT, R6, R5, PT ;  /* 0x000000050600720c */ /* 0x000fda0003f26070 */
[----:B------:R-:W-:Y:S01]  /*0180*/  @!P1 LEA R2, R5, R0, 0x2 ;  /* 0x0000000005029211 */ /* 0x000fe200078e10ff */
[----:B------:R-:W-:Y:S05]  /*0190*/  @!P1 LDS R3, [R0] ;  /* 0x0000000000039984 */ /* 0x000fea0000000800 */
[----:B------:R-:W1:Y:S02]  /*01a0*/  @!P1 LDS R2, [R2] ;  /* 0x0000000002029984 */ /* 0x000e640000000800 */
[----:B-1----:R-:W-:-:S05]  /*01b0*/  @!P1 FADD R3, R2, R3 ;  /* 0x0000000302039221 */ /* 0x002fca0000000000 */
[----:B------:R1:W-:Y:S01]  /*01c0*/  @!P1 STS [R0], R3 ;  /* 0x0000000300009388 */ /* 0x0003e20000000800 */
[----:B------:R-:W-:Y:S01]  /*01d0*/  ISETP.GT.U32.AND P1, PT, R4, 0x3, PT ;  /* 0x000000030400780c */ /* 0x000fe20003f24070 */
[----:B------:R-:W-:-:S12]  /*01e0*/  IMAD.MOV.U32 R4, RZ, RZ, R5 ;  /* 0x000000ffff047224 */ /* 0x000fd800078e0005 */
[----:B-1----:R-:W-:Y:S05]  /*01f0*/  @P1 BRA `(.L_x_1) ;  /* 0xfffffffc00d41947 */ /* 0x002fea000383ffff */
.L_x_0:
[----:B------:R-:W-:Y:S05]  /*0200*/  @P0 EXIT ;  /* 0x000000000000094d */ /* 0x000fea0003800000 */
[----:B------:R-:W1:Y:S01]  /*0210*/  S2UR UR5, SR_CgaCtaId ;  /* 0x00000000000579c3 */ /* 0x000e620000008800 */
[----:B------:R-:W-:-:S07]  /*0220*/  UMOV UR4, 0x400 ;  /* 0x0000040000047882 */ /* 0x000fce0000000000 */
[----:B------:R-:W2:Y:S01]  /*0230*/  LDC.64 R2, c[0x0][0x388] ;  /* 0x0000e200ff027b82 */ /* 0x000ea20000000a00 */
[----:B-1----:R-:W-:Y:S01]  /*0240*/  ULEA UR4, UR5, UR4, 0x18 ;  /* 0x0000000405047291 */ /* 0x002fe2000f8ec0ff */
[----:B--2---:R-:W-:-:S08]  /*0250*/  IMAD.WIDE.U32 R2, R7, 0x4, R2 ;  /* 0x0000000407027825 */ /* 0x004fd000078e0002 */
[----:B------:R-:W1:Y:S04]  /*0260*/  LDS R5, [UR4] ;  /* 0x00000004ff057984 */ /* 0x000e680008000800 */
[----:B-1----:R-:W-:Y:S01]  /*0270*/  STG.E desc[UR6][R2.64], R5 ;  /* 0x0000000502007986 */ /* 0x002fe2000c101906 */
[----:B------:R-:W-:Y:S05]  /*0280*/  EXIT ;  /* 0x000000000000794d */ /* 0x000fea0003800000 */
.L_x_2:
[----:B------:R-:W-:-:S00]  /*0290*/  BRA `(.L_x_2) ;  /* 0xfffffffc00fc7947 */ /* 0x000fc0000383ffff */
[----:B------:R-:W-:-:S00]  /*02a0*/  NOP ;  /* 0x0000000000007918 */ /* 0x000fc00000000000 */
        /* <DEDUP_REMOVED lines=13> */
.L_x_3:


//--------------------- .nv.shared._Z17partial_reductioniPfPKf --------------------------
	.section	.nv.shared._Z17partial_reductioniPfPKf,"aw",@nobits
	.sectionflags	@""
	.align	4
.nv.shared._Z17partial_reductioniPfPKf:
	.zero		1536


//--------------------- .nv.shared.reserved.0     --------------------------
	.section	.nv.shared.reserved.0,"aw",@nobits
	.weak		__nv_reservedSMEM_offset_0_alias
	.size		__nv_reservedSMEM_offset_0_alias, 0, 64
	.other		__nv_reservedSMEM_offset_0_alias,@"STO_CUDA_RESERVED_SHARED STV_DEFAULT"
__nv_reservedSMEM_offset_0_alias:
	.zero		0
	.zero		64


//--------------------- .nv.constant0._Z17partial_reductioniPfPKf --------------------------
	.section	.nv.constant0._Z17partial_reductioniPfPKf,"a",@progbits
	.sectionflags	@""
	.align	4
.nv.constant0._Z17partial_reductioniPfPKf:
	.zero		920


//--------------------- SYMBOLS --------------------------

	.type		.nv.reservedSmem.offset0,@object
	.size		.nv.reservedSmem.offset0,0x4
	.type		.nv.reservedSmem.cap,@object
	.size		.nv.reservedSmem.cap,0x4
